	.headerflags	@"EF_CUDA_TEXMODE_UNIFIED EF_CUDA_64BIT_ADDRESS EF_CUDA_ACCELERATORS EF_CUDA_SM90 EF_CUDA_VIRTUAL_SM(EF_CUDA_SM90)"
	.elftype	@"ET_EXEC"


//--------------------- .nv.info                  --------------------------
	.section	.nv.info,"",@"SHT_CUDA_INFO"
	.align	4


	//----- nvinfo : EIATTR_REGCOUNT
	.align		4
        /*0000*/ 	.byte	0x04, 0x2f
        /*0002*/ 	.short	(.L_1 - .L_0)
	.align		4
.L_0:
        /*0004*/ 	.word	index@(triton_per_fused_add_mean_pow_relu_sub_sum_0)
        /*0008*/ 	.word	0x00000018


	//----- nvinfo : EIATTR_MIN_STACK_SIZE
	.align		4
.L_1:
        /*000c*/ 	.byte	0x04, 0x12
        /*000e*/ 	.short	(.L_3 - .L_2)
	.align		4
.L_2:
        /*0010*/ 	.word	index@(triton_per_fused_add_mean_pow_relu_sub_sum_0)
        /*0014*/ 	.word	0x00000000


	//----- nvinfo : EIATTR_FRAME_SIZE
	.align		4
.L_3:
        /*0018*/ 	.byte	0x04, 0x11
        /*001a*/ 	.short	(.L_5 - .L_4)
	.align		4
.L_4:
        /*001c*/ 	.word	index@(triton_per_fused_add_mean_pow_relu_sub_sum_0)
        /*0020*/ 	.word	0x00000000


	//----- nvinfo : EIATTR_MIN_STACK_SIZE
	.align		4
.L_5:
        /*0024*/ 	.byte	0x04, 0x12
        /*0026*/ 	.short	(.L_7 - .L_6)
	.align		4
.L_6:
        /*0028*/ 	.word	index@(triton_per_fused_add_mean_pow_relu_sub_sum_0)
        /*002c*/ 	.word	0x00000000
.L_7:


//--------------------- .nv.info.triton_per_fused_add_mean_pow_relu_sub_sum_0 --------------------------
	.section	.nv.info.triton_per_fused_add_mean_pow_relu_sub_sum_0,"",@"SHT_CUDA_INFO"
	.sectionflags	@""
	.align	4


	//----- nvinfo : EIATTR_CUDA_API_VERSION
	.align		4
        /*0000*/ 	.byte	0x04, 0x37
        /*0002*/ 	.short	(.L_9 - .L_8)
.L_8:
        /*0004*/ 	.word	0x0000007c


	//----- nvinfo : EIATTR_KPARAM_INFO
	.align		4
.L_9:
        /*0008*/ 	.byte	0x04, 0x17
        /*000a*/ 	.short	(.L_11 - .L_10)
.L_10:
        /*000c*/ 	.word	0x00000000
        /*0010*/ 	.short	0x0004
        /*0012*/ 	.short	0x0020
        /*0014*/ 	.byte	0x00, 0xf0, 0x11, 0x00


	//----- nvinfo : EIATTR_KPARAM_INFO
	.align		4
.L_11:
        /*0018*/ 	.byte	0x04, 0x17
        /*001a*/ 	.short	(.L_13 - .L_12)
.L_12:
        /*001c*/ 	.word	0x00000000
        /*0020*/ 	.short	0x0003
        /*0022*/ 	.short	0x0018
        /*0024*/ 	.byte	0x00, 0xf4, 0x21, 0x00


	//----- nvinfo : EIATTR_KPARAM_INFO
	.align		4
.L_13:
        /*0028*/ 	.byte	0x04, 0x17
        /*002a*/ 	.short	(.L_15 - .L_14)
.L_14:
        /*002c*/ 	.word	0x00000000
        /*0030*/ 	.short	0x0002
        /*0032*/ 	.short	0x0010
        /*0034*/ 	.byte	0x00, 0xf4, 0x21, 0x00


	//----- nvinfo : EIATTR_KPARAM_INFO
	.align		4
.L_15:
        /*0038*/ 	.byte	0x04, 0x17
        /*003a*/ 	.short	(.L_17 - .L_16)
.L_16:
        /*003c*/ 	.word	0x00000000
        /*0040*/ 	.short	0x0001
        /*0042*/ 	.short	0x0008
        /*0044*/ 	.byte	0x00, 0xf4, 0x21, 0x00


	//----- nvinfo : EIATTR_KPARAM_INFO
	.align		4
.L_17:
        /*0048*/ 	.byte	0x04, 0x17
        /*004a*/ 	.short	(.L_19 - .L_18)
.L_18:
        /*004c*/ 	.word	0x00000000
        /*0050*/ 	.short	0x0000
        /*0052*/ 	.short	0x0000
        /*0054*/ 	.byte	0x00, 0xf4, 0x21, 0x00


	//----- nvinfo : EIATTR_SPARSE_MMA_MASK
	.align		4
.L_19:
        /*0058*/ 	.byte	0x03, 0x50
        /*005a*/ 	.short	0x0000


	//----- nvinfo : EIATTR_MAXREG_COUNT
	.align		4
        /*005c*/ 	.byte	0x03, 0x1b
        /*005e*/ 	.short	0x00ff


	//----- nvinfo : EIATTR_COOP_GROUP_MASK_REGIDS
	.align		4
        /*0060*/ 	.byte	0x04, 0x29
        /*0062*/ 	.short	(.L_21 - .L_20)


	//   ....[0]....
.L_20:
        /*0064*/ 	.word	0xffffffff


	//   ....[1]....
        /*0068*/ 	.word	0xffffffff


	//   ....[2]....
        /*006c*/ 	.word	0xffffffff


	//   ....[3]....
        /*0070*/ 	.word	0xffffffff


	//   ....[4]....
        /*0074*/ 	.word	0xffffffff


	//   ....[5]....
        /*0078*/ 	.word	0xffffffff


	//----- nvinfo : EIATTR_COOP_GROUP_INSTR_OFFSETS
	.align		4
.L_21:
        /*007c*/ 	.byte	0x04, 0x28
        /*007e*/ 	.short	(.L_23 - .L_22)


	//   ....[0]....
.L_22:
        /*0080*/ 	.word	0x00000300


	//   ....[1]....
        /*0084*/ 	.word	0x00000320


	//   ....[2]....
        /*0088*/ 	.word	0x00000340


	//   ....[3]....
        /*008c*/ 	.word	0x00000360


	//   ....[4]....
        /*0090*/ 	.word	0x00000390


	//   ....[5]....
        /*0094*/ 	.word	0x00000430


	//----- nvinfo : EIATTR_EXIT_INSTR_OFFSETS
	.align		4
.L_23:
        /*0098*/ 	.byte	0x04, 0x1c
        /*009a*/ 	.short	(.L_25 - .L_24)


	//   ....[0]....
.L_24:
        /*009c*/ 	.word	0x000004a0


	//   ....[1]....
        /*00a0*/ 	.word	0x000004e0


	//----- nvinfo : EIATTR_REQNTID
	.align		4
.L_25:
        /*00a4*/ 	.byte	0x04, 0x10
        /*00a6*/ 	.short	(.L_27 - .L_26)
.L_26:
        /*00a8*/ 	.word	0x00000040
        /*00ac*/ 	.word	0x00000001
        /*00b0*/ 	.word	0x00000001


	//----- nvinfo : EIATTR_CBANK_PARAM_SIZE
	.align		4
.L_27:
        /*00b4*/ 	.byte	0x03, 0x19
        /*00b6*/ 	.short	0x0024


	//----- nvinfo : EIATTR_PARAM_CBANK
	.align		4
        /*00b8*/ 	.byte	0x04, 0x0a
        /*00ba*/ 	.short	(.L_29 - .L_28)
	.align		4
.L_28:
        /*00bc*/ 	.word	index@(.nv.constant0.triton_per_fused_add_mean_pow_relu_sub_sum_0)
        /*00c0*/ 	.short	0x0210
        /*00c2*/ 	.short	0x0024


	//----- nvinfo : EIATTR_SW_WAR
	.align		4
.L_29:
        /*00c4*/ 	.byte	0x04, 0x36
        /*00c6*/ 	.short	(.L_31 - .L_30)
.L_30:
        /*00c8*/ 	.word	0x00000008
.L_31:


//--------------------- .nv.callgraph             --------------------------
	.section	.nv.callgraph,"",@"SHT_CUDA_CALLGRAPH"
	.align	4
	.sectionentsize	8
	.align		4
        /*0000*/ 	.word	0x00000000
	.align		4
        /*0004*/ 	.word	0xffffffff
	.align		4
        /*0008*/ 	.word	0x00000000
	.align		4
        /*000c*/ 	.word	0xfffffffe
	.align		4
        /*0010*/ 	.word	0x00000000
	.align		4
        /*0014*/ 	.word	0xfffffffd
	.align		4
        /*0018*/ 	.word	0x00000000
	.align		4
        /*001c*/ 	.word	0xfffffffc


//--------------------- .text.triton_per_fused_add_mean_pow_relu_sub_sum_0 --------------------------
	.section	.text.triton_per_fused_add_mean_pow_relu_sub_sum_0,"ax",@progbits
	.sectionflags	@"SHF_BARRIERS=1"
	.align	128
        .global         triton_per_fused_add_mean_pow_relu_sub_sum_0
        .type           triton_per_fused_add_mean_pow_relu_sub_sum_0,@function
        .size           triton_per_fused_add_mean_pow_relu_sub_sum_0,(.L_x_1 - triton_per_fused_add_mean_pow_relu_sub_sum_0)
        .other          triton_per_fused_add_mean_pow_relu_sub_sum_0,@"STO_CUDA_ENTRY STV_DEFAULT"
triton_per_fused_add_mean_pow_relu_sub_sum_0:
.text.triton_per_fused_add_mean_pow_relu_sub_sum_0:
[----:B------:R-:W0:Y:S01]  /*0000*/  LDC R1, c[0x0][0x28] ;  /* 0x00000a00ff017b82 */ /* 0x000e220000000800 */
[----:B------:R-:W1:Y:S07]  /*0010*/  S2R R0, SR_TID.X ;  /* 0x0000000000007919 */ /* 0x000e6e0000002100 */
[----:B------:R-:W2:Y:S01]  /*0020*/  LDC.64 R4, c[0x0][0x218] ;  /* 0x00008600ff047b82 */ /* 0x000ea20000000a00 */
[----:B------:R-:W-:-:S07]  /*0030*/  ULDC.64 UR6, c[0x0][0x208] ;  /* 0x0000820000067ab9 */ /* 0x000fce0000000a00 */
[----:B------:R-:W3:Y:S08]  /*0040*/  LDC.64 R2, c[0x0][0x220] ;  /* 0x00008800ff027b82 */ /* 0x000ef00000000a00 */
[----:B------:R-:W4:Y:S01]  /*0050*/  LDC.64 R6, c[0x0][0x228] ;  /* 0x00008a00ff067b82 */ /* 0x000f220000000a00 */
[----:B-1----:R-:W-:-:S04]  /*0060*/  SHF.L.U32 R8, R0, 0x2, RZ ;  /* 0x0000000200087819 */ /* 0x002fc800000006ff */
[----:B------:R-:W-:-:S04]  /*0070*/  LOP3.LUT R11, R8, 0xc0, RZ, 0xc0, !PT ;  /* 0x000000c0080b7812 */ /* 0x000fc800078ec0ff */
[----:B------:R-:W-:-:S05]  /*0080*/  LOP3.LUT R11, R11, 0xf, R0, 0xf8, !PT ;  /* 0x0000000f0b0b7812 */ /* 0x000fca00078ef800 */
[----:B--2---:R-:W-:-:S04]  /*0090*/  IMAD.WIDE.U32 R4, R11, 0x4, R4 ;  /* 0x000000040b047825 */ /* 0x004fc800078e0004 */
[C---:B---3--:R-:W-:Y:S01]  /*00a0*/  IMAD.WIDE.U32 R2, R11.reuse, 0x4, R2 ;  /* 0x000000040b027825 */ /* 0x048fe200078e0002 */
[----:B------:R-:W2:Y:S03]  /*00b0*/  LDG.E R15, desc[UR6][R4.64+0x40] ;  /* 0x00004006040f7981 */ /* 0x000ea6000c1e1900 */
[----:B----4-:R-:W-:Y:S01]  /*00c0*/  IMAD.WIDE.U32 R6, R11, 0x4, R6 ;  /* 0x000000040b067825 */ /* 0x010fe200078e0006 */
[----:B------:R-:W2:Y:S04]  /*00d0*/  LDG.E R16, desc[UR6][R2.64+0x40] ;  /* 0x0000400602107981 */ /* 0x000ea8000c1e1900 */
[----:B------:R-:W3:Y:S04]  /*00e0*/  LDG.E R20, desc[UR6][R6.64+0x40] ;  /* 0x0000400606147981 */ /* 0x000ee8000c1e1900 */
[----:B------:R-:W4:Y:S04]  /*00f0*/  LDG.E R13, desc[UR6][R4.64] ;  /* 0x00000006040d7981 */ /* 0x000f28000c1e1900 */
[----:B------:R-:W4:Y:S04]  /*0100*/  LDG.E R18, desc[UR6][R6.64] ;  /* 0x0000000606127981 */ /* 0x000f28000c1e1900 */
[----:B------:R-:W5:Y:S04]  /*0110*/  LDG.E R14, desc[UR6][R2.64] ;  /* 0x00000006020e7981 */ /* 0x000f68000c1e1900 */
[----:B------:R-:W5:Y:S04]  /*0120*/  LDG.E R10, desc[UR6][R4.64+0x80] ;  /* 0x00008006040a7981 */ /* 0x000f68000c1e1900 */
[----:B------:R-:W5:Y:S04]  /*0130*/  LDG.E R17, desc[UR6][R2.64+0x80] ;  /* 0x0000800602117981 */ /* 0x000f68000c1e1900 */
[----:B------:R-:W5:Y:S04]  /*0140*/  LDG.E R11, desc[UR6][R6.64+0x80] ;  /* 0x00008006060b7981 */ /* 0x000f68000c1e1900 */
[----:B------:R1:W5:Y:S04]  /*0150*/  LDG.E R12, desc[UR6][R4.64+0xc0] ;  /* 0x0000c006040c7981 */ /* 0x000368000c1e1900 */
[----:B------:R-:W5:Y:S04]  /*0160*/  LDG.E R19, desc[UR6][R2.64+0xc0] ;  /* 0x0000c00602137981 */ /* 0x000f68000c1e1900 */
[----:B------:R-:W5:Y:S01]  /*0170*/  LDG.E R21, desc[UR6][R6.64+0xc0] ;  /* 0x0000c00606157981 */ /* 0x000f62000c1e1900 */
[----:B------:R-:W1:Y:S01]  /*0180*/  S2UR UR5, SR_CgaCtaId ;  /* 0x00000000000579c3 */ /* 0x000e620000008800 */
[----:B------:R-:W-:Y:S01]  /*0190*/  UMOV UR4, 0x400 ;  /* 0x0000040000047882 */ /* 0x000fe20000000000 */
[----:B------:R-:W-:Y:S01]  /*01a0*/  ISETP.GE.AND P1, PT, R0, 0x2, PT ;  /* 0x000000020000780c */ /* 0x000fe20003f26270 */
[----:B01----:R-:W-:Y:S01]  /*01b0*/  UPRMT UR4, UR5, 0x654, UR4 ;  /* 0x0000065405047896 */ /* 0x003fe20008000004 */
[C---:B--2---:R-:W-:Y:S01]  /*01c0*/  FADD R16, R15.reuse, -R16 ;  /* 0x800000100f107221 */ /* 0x044fe20000000000 */
[----:B---3--:R-:W-:-:S03]  /*01d0*/  FADD R20, R15, -R20 ;  /* 0x800000140f147221 */ /* 0x008fc60000000000 */
[----:B------:R-:W-:Y:S01]  /*01e0*/  FMUL R15, R16, R16 ;  /* 0x00000010100f7220 */ /* 0x000fe20000400000 */
[C---:B----4-:R-:W-:Y:S01]  /*01f0*/  FADD R18, R13.reuse, -R18 ;  /* 0x800000120d127221 */ /* 0x050fe20000000000 */
[----:B-----5:R-:W-:Y:S01]  /*0200*/  FADD R14, R13, -R14 ;  /* 0x8000000e0d0e7221 */ /* 0x020fe20000000000 */
[----:B------:R-:W-:-:S03]  /*0210*/  FMUL R13, R20, R20 ;  /* 0x00000014140d7220 */ /* 0x000fc60000400000 */
[----:B------:R-:W-:Y:S01]  /*0220*/  FFMA R15, R14, R14, R15 ;  /* 0x0000000e0e0f7223 */ /* 0x000fe2000000000f */
[----:B------:R-:W-:Y:S01]  /*0230*/  FFMA R13, R18, R18, R13 ;  /* 0x00000012120d7223 */ /* 0x000fe2000000000d */
[C---:B------:R-:W-:Y:S01]  /*0240*/  FADD R4, R10.reuse, -R17 ;  /* 0x800000110a047221 */ /* 0x040fe20000000000 */
[----:B------:R-:W-:-:S03]  /*0250*/  FADD R10, R10, -R11 ;  /* 0x8000000b0a0a7221 */ /* 0x000fc60000000000 */
[----:B------:R-:W-:Y:S01]  /*0260*/  FFMA R15, R4, R4, R15 ;  /* 0x00000004040f7223 */ /* 0x000fe2000000000f */
[----:B------:R-:W-:Y:S01]  /*0270*/  FFMA R13, R10, R10, R13 ;  /* 0x0000000a0a0d7223 */ /* 0x000fe2000000000d */
[C---:B------:R-:W-:Y:S01]  /*0280*/  FADD R2, R12.reuse, -R19 ;  /* 0x800000130c027221 */ /* 0x040fe20000000000 */
[----:B------:R-:W-:-:S03]  /*0290*/  FADD R12, R12, -R21 ;  /* 0x800000150c0c7221 */ /* 0x000fc60000000000 */
[----:B------:R-:W-:Y:S01]  /*02a0*/  FFMA R15, R2, R2, R15 ;  /* 0x00000002020f7223 */ /* 0x000fe2000000000f */
[----:B------:R-:W-:-:S04]  /*02b0*/  FFMA R12, R12, R12, R13 ;  /* 0x0000000c0c0c7223 */ /* 0x000fc8000000000d */
[----:B------:R-:W-:-:S04]  /*02c0*/  FADD R12, R15, -R12 ;  /* 0x8000000c0f0c7221 */ /* 0x000fc80000000000 */
[C---:B------:R-:W-:Y:S01]  /*02d0*/  FADD R2, R12.reuse, 4 ;  /* 0x408000000c027421 */ /* 0x040fe20000000000 */
[----:B------:R-:W-:-:S04]  /*02e0*/  FSETP.GEU.AND P0, PT, R12, -4, PT ;  /* 0xc08000000c00780b */ /* 0x000fc80003f0e000 */
[----:B------:R-:W-:-:S05]  /*02f0*/  FSEL R2, R2, RZ, P0 ;  /* 0x000000ff02027208 */ /* 0x000fca0000000000 */
[----:B------:R-:W0:Y:S02]  /*0300*/  SHFL.BFLY PT, R3, R2, 0x10, 0x1f ;  /* 0x0e001f0002037f89 */ /* 0x000e2400000e0000 */
[----:B0-----:R-:W-:-:S05]  /*0310*/  FADD R3, R2, R3 ;  /* 0x0000000302037221 */ /* 0x001fca0000000000 */
[----:B------:R-:W0:Y:S02]  /*0320*/  SHFL.BFLY PT, R4, R3, 0x8, 0x1f ;  /* 0x0d001f0003047f89 */ /* 0x000e2400000e0000 */
[----:B0-----:R-:W-:-:S05]  /*0330*/  FADD R4, R3, R4 ;  /* 0x0000000403047221 */ /* 0x001fca0000000000 */
[----:B------:R-:W0:Y:S02]  /*0340*/  SHFL.BFLY PT, R5, R4, 0x4, 0x1f ;  /* 0x0c801f0004057f89 */ /* 0x000e2400000e0000 */
[----:B0-----:R-:W-:-:S05]  /*0350*/  FADD R5, R4, R5 ;  /* 0x0000000504057221 */ /* 0x001fca0000000000 */
[----:B------:R-:W0:Y:S01]  /*0360*/  SHFL.BFLY PT, R6, R5, 0x2, 0x1f ;  /* 0x0c401f0005067f89 */ /* 0x000e2200000e0000 */
[----:B------:R-:W-:Y:S01]  /*0370*/  LOP3.LUT P0, RZ, R0, 0x1f, RZ, 0xc0, !PT ;  /* 0x0000001f00ff7812 */ /* 0x000fe2000780c0ff */
[----:B0-----:R-:W-:-:S05]  /*0380*/  FADD R6, R5, R6 ;  /* 0x0000000605067221 */ /* 0x001fca0000000000 */
[----:B------:R-:W0:Y:S01]  /*0390*/  SHFL.BFLY PT, R7, R6, 0x1, 0x1f ;  /* 0x0c201f0006077f89 */ /* 0x000e2200000e0000 */
[----:B------:R-:W-:-:S04]  /*03a0*/  SHF.R.U32.HI R2, RZ, 0x3, R0 ;  /* 0x00000003ff027819 */ /* 0x000fc80000011600 */
[----:B------:R-:W-:Y:S01]  /*03b0*/  LOP3.LUT R2, R2, 0x4, RZ, 0xc0, !PT ;  /* 0x0000000402027812 */ /* 0x000fe200078ec0ff */
[----:B0-----:R-:W-:-:S05]  /*03c0*/  FADD R7, R6, R7 ;  /* 0x0000000706077221 */ /* 0x001fca0000000000 */
[----:B------:R-:W-:Y:S01]  /*03d0*/  @!P0 STS [R2+UR4], R7 ;  /* 0x0000000702008988 */ /* 0x000fe20008000804 */
[----:B------:R-:W-:Y:S06]  /*03e0*/  BAR.SYNC.DEFER_BLOCKING 0x0 ;  /* 0x0000000000007b1d */ /* 0x000fec0000010000 */
[----:B------:R-:W0:Y:S01]  /*03f0*/  @!P1 LDS R9, [R8+UR4] ;  /* 0x0000000408099984 */ /* 0x000e220008000800 */
[----:B------:R-:W-:-:S04]  /*0400*/  LOP3.LUT R3, R0, 0x1, RZ, 0xc0, !PT ;  /* 0x0000000100037812 */ /* 0x000fc800078ec0ff */
[----:B------:R-:W-:-:S04]  /*0410*/  ISETP.NE.U32.AND P0, PT, R3, 0x1, PT ;  /* 0x000000010300780c */ /* 0x000fc80003f05070 */
[----:B------:R-:W-:Y:S01]  /*0420*/  ISETP.LT.AND P0, PT, R0, 0x2, P0 ;  /* 0x000000020000780c */ /* 0x000fe20000701270 */
[----:B0-----:R-:W0:Y:S02]  /*0430*/  SHFL.BFLY PT, R4, R9, 0x1, 0x1f ;  /* 0x0c201f0009047f89 */ /* 0x001e2400000e0000 */
[----:B0-----:R-:W-:-:S10]  /*0440*/  FADD R3, R9, R4 ;  /* 0x0000000409037221 */ /* 0x001fd40000000000 */
[----:B------:R0:W-:Y:S01]  /*0450*/  @P0 STS [R8+UR4], R3 ;  /* 0x0000000308000988 */ /* 0x0001e20008000804 */
[----:B------:R-:W-:Y:S01]  /*0460*/  BAR.SYNC.DEFER_BLOCKING 0x0 ;  /* 0x0000000000007b1d */ /* 0x000fe20000010000 */
[----:B------:R-:W-:-:S05]  /*0470*/  LOP3.LUT P0, RZ, R0, 0x3f, RZ, 0xc0, !PT ;  /* 0x0000003f00ff7812 */ /* 0x000fca000780c0ff */
[----:B------:R-:W1:Y:S02]  /*0480*/  LDS R4, [UR4] ;  /* 0x00000004ff047984 */ /* 0x000e640008000800 */
[----:B------:R-:W-:Y:S06]  /*0490*/  BAR.SYNC.DEFER_BLOCKING 0x0 ;  /* 0x0000000000007b1d */ /* 0x000fec0000010000 */
[----:B0-----:R-:W-:Y:S05]  /*04a0*/  @P0 EXIT ;  /* 0x000000000000094d */ /* 0x001fea0003800000 */
[----:B------:R-:W0:Y:S01]  /*04b0*/  LDC.64 R2, c[0x0][0x210] ;  /* 0x00008400ff027b82 */ /* 0x000e220000000a00 */
[----:B-1----:R-:W-:-:S05]  /*04c0*/  FMUL R5, R4, 0.015625 ;  /* 0x3c80000004057820 */ /* 0x002fca0000400000 */
[----:B0-----:R-:W-:Y:S01]  /*04d0*/  STG.E desc[UR6][R2.64], R5 ;  /* 0x0000000502007986 */ /* 0x001fe2000c101906 */
[----:B------:R-:W-:Y:S05]  /*04e0*/  EXIT ;  /* 0x000000000000794d */ /* 0x000fea0003800000 */
.L_x_0:
[----:B------:R-:W-:-:S00]  /*04f0*/  BRA `(.L_x_0) ;  /* 0xfffffffc00fc7947 */ /* 0x000fc0000383ffff */
[----:B------:R-:W-:-:S00]  /*0500*/  NOP ;  /* 0x0000000000007918 */ /* 0x000fc00000000000 */
[----:B------:R-:W-:-:S00]  /*0510*/  NOP ;  /* 0x0000000000007918 */ /* 0x000fc00000000000 */
[----:B------:R-:W-:-:S00]  /*0520*/  NOP ;  /* 0x0000000000007918 */ /* 0x000fc00000000000 */
[----:B------:R-:W-:-:S00]  /*0530*/  NOP ;  /* 0x0000000000007918 */ /* 0x000fc00000000000 */
[----:B------:R-:W-:-:S00]  /*0540*/  NOP ;  /* 0x0000000000007918 */ /* 0x000fc00000000000 */
[----:B------:R-:W-:-:S00]  /*0550*/  NOP ;  /* 0x0000000000007918 */ /* 0x000fc00000000000 */
[----:B------:R-:W-:-:S00]  /*0560*/  NOP ;  /* 0x0000000000007918 */ /* 0x000fc00000000000 */
[----:B------:R-:W-:-:S00]  /*0570*/  NOP ;  /* 0x0000000000007918 */ /* 0x000fc00000000000 */
.L_x_1:


//--------------------- .nv.shared.triton_per_fused_add_mean_pow_relu_sub_sum_0 --------------------------
	.section	.nv.shared.triton_per_fused_add_mean_pow_relu_sub_sum_0,"aw",@nobits
	.sectionflags	@""
	.align	16
	.zero		1024


//--------------------- .nv.constant0.triton_per_fused_add_mean_pow_relu_sub_sum_0 --------------------------
	.section	.nv.constant0.triton_per_fused_add_mean_pow_relu_sub_sum_0,"a",@progbits
	.sectionflags	@""
	.align	4
.nv.constant0.triton_per_fused_add_mean_pow_relu_sub_sum_0:
	.zero		564
